//
// Generated by NVIDIA NVVM Compiler
//
// Compiler Build ID: CL-36424714
// Cuda compilation tools, release 13.0, V13.0.88
// Based on NVVM 20.0.0
//

.version 9.0
.target sm_100
.address_size 64

	// .globl	_Z6gpuAddPiS_S_i
.extern .func  (.param .b32 func_retval0) vprintf
(
	.param .b64 vprintf_param_0,
	.param .b64 vprintf_param_1
)
;
.global .align 1 .b8 $str[7] = {37, 100, 32, 45, 45, 32};
.global .align 1 .b8 $str$1[23] = {35, 91, 37, 100, 44, 37, 100, 93, 32, 37, 100, 32, 43, 32, 37, 100, 32, 61, 32, 37, 100, 10};

.visible .entry _Z6gpuAddPiS_S_i(
	.param .u64 .ptr .align 1 _Z6gpuAddPiS_S_i_param_0,
	.param .u64 .ptr .align 1 _Z6gpuAddPiS_S_i_param_1,
	.param .u64 .ptr .align 1 _Z6gpuAddPiS_S_i_param_2,
	.param .u32 _Z6gpuAddPiS_S_i_param_3
)
{
	.local .align 8 .b8 	__local_depot0[24];
	.reg .b64 	%SP;
	.reg .b64 	%SPL;
	.reg .pred 	%p<3>;
	.reg .b32 	%r<20>;
	.reg .b64 	%rd<18>;

	mov.u64 	%SPL, __local_depot0;
	cvta.local.u64 	%SP, %SPL;
	ld.param.u64 	%rd5, [_Z6gpuAddPiS_S_i_param_0];
	ld.param.u64 	%rd6, [_Z6gpuAddPiS_S_i_param_1];
	ld.param.u64 	%rd7, [_Z6gpuAddPiS_S_i_param_2];
	ld.param.u32 	%r7, [_Z6gpuAddPiS_S_i_param_3];
	add.u64 	%rd8, %SP, 0;
	add.u64 	%rd1, %SPL, 0;
	mov.u32 	%r1, %tid.x;
	st.local.u32 	[%rd1], %r1;
	mov.u64 	%rd9, $str;
	cvta.global.u64 	%rd10, %rd9;
	{ // callseq 0, 0
	.param .b64 param0;
	st.param.b64 	[param0], %rd10;
	.param .b64 param1;
	st.param.b64 	[param1], %rd8;
	.param .b32 retval0;
	call.uni (retval0), 
	vprintf, 
	(
	param0, 
	param1
	);
	ld.param.b32 	%r8, [retval0];
	} // callseq 0
	mov.u32 	%r10, %ctaid.x;
	mov.u32 	%r2, %ntid.x;
	mad.lo.s32 	%r19, %r10, %r2, %r1;
	setp.ge.s32 	%p1, %r19, %r7;
	@%p1 bra 	$L__BB0_3;
	mov.u32 	%r11, %nctaid.x;
	mul.lo.s32 	%r4, %r2, %r11;
	cvta.to.global.u64 	%rd2, %rd5;
	cvta.to.global.u64 	%rd3, %rd6;
	cvta.to.global.u64 	%rd4, %rd7;
	mov.u64 	%rd15, $str$1;
$L__BB0_2:
	mul.wide.s32 	%rd11, %r19, 4;
	add.s64 	%rd12, %rd2, %rd11;
	ld.global.u32 	%r12, [%rd12];
	add.s64 	%rd13, %rd3, %rd11;
	ld.global.u32 	%r13, [%rd13];
	add.s32 	%r14, %r13, %r12;
	add.s64 	%rd14, %rd4, %rd11;
	st.global.u32 	[%rd14], %r14;
	ld.global.u32 	%r15, [%rd12];
	ld.global.u32 	%r16, [%rd13];
	st.local.v2.u32 	[%rd1], {%r19, %r1};
	st.local.v2.u32 	[%rd1+8], {%r15, %r16};
	st.local.u32 	[%rd1+16], %r14;
	cvta.global.u64 	%rd16, %rd15;
	{ // callseq 1, 0
	.param .b64 param0;
	st.param.b64 	[param0], %rd16;
	.param .b64 param1;
	st.param.b64 	[param1], %rd8;
	.param .b32 retval0;
	call.uni (retval0), 
	vprintf, 
	(
	param0, 
	param1
	);
	ld.param.b32 	%r17, [retval0];
	} // callseq 1
	add.s32 	%r19, %r19, %r4;
	setp.lt.s32 	%p2, %r19, %r7;
	@%p2 bra 	$L__BB0_2;
$L__BB0_3:
	ret;

}


// ===== COMPILED SASS (sm_100) =====

	.target	sm_100

	.elftype	@"ET_EXEC"


//--------------------- .note.nv.tkinfo           --------------------------
	.section	.note.nv.tkinfo,"",@"SHT_NOTE"
	.sectionflags	@"SHF_NOTE_NV_TKINFO"
	.tkinfo
        /*0018*/ 	.word	0x00000002
        /*0030*/ 	.string	""
        /*0030*/ 	.string	"ptxas"
        /*0030*/ 	.string	"Cuda compilation tools, release 13.0, V13.0.88"
        /*0030*/ 	.string	"Build cuda_13.0.r13.0/compiler.36424714_0"
        /*0030*/ 	.string	"-arch sm_100 -m 64 "



//--------------------- .note.nv.cuinfo           --------------------------
	.section	.note.nv.cuinfo,"",@"SHT_NOTE"
	.sectionflags	@"SHF_NOTE_NV_CUINFO"
        /*0018*/ 	.short	0x0002
        /*001a*/ 	.short	0x0064
        /*001c*/ 	.short	0x0082
	.zero		2


//--------------------- .nv.info                  --------------------------
	.section	.nv.info,"",@"SHT_CUDA_INFO"
	.align	4


	//----- nvinfo : EIATTR_REGCOUNT
	.align		4
        /*0000*/ 	.byte	0x04, 0x2f
        /*0002*/ 	.short	(.L_3 - .L_2)
	.align		4
.L_2:
        /*0004*/ 	.word	index@(_Z6gpuAddPiS_S_i)
        /*0008*/ 	.word	0x0000001b


	//----- nvinfo : EIATTR_FRAME_SIZE
	.align		4
.L_3:
        /*000c*/ 	.byte	0x04, 0x11
        /*000e*/ 	.short	(.L_5 - .L_4)
	.align		4
.L_4:
        /*0010*/ 	.word	index@(_Z6gpuAddPiS_S_i)
        /*0014*/ 	.word	0x00000018


	//----- nvinfo : EIATTR_MIN_STACK_SIZE
	.align		4
.L_5:
        /*0018*/ 	.byte	0x04, 0x12
        /*001a*/ 	.short	(.L_7 - .L_6)
	.align		4
.L_6:
        /*001c*/ 	.word	index@(_Z6gpuAddPiS_S_i)
        /*0020*/ 	.word	0x00000018
.L_7:


//--------------------- .nv.compat                --------------------------
	.section	.nv.compat,"",@"SHT_CUDA_COMPAT_INFO"
	.align	4
        /*0000*/ 	.byte	0x02, 0x09, 0x00, 0x00, 0x02, 0x02, 0x01, 0x00, 0x02, 0x05, 0x05, 0x00, 0x03, 0x07, 0x01, 0x01
        /*0010*/ 	.byte	0x02, 0x03, 0x00, 0x00, 0x02, 0x06, 0x01, 0x00, 0x04, 0x0b, 0x08, 0x00, 0x09, 0x00, 0x00, 0x00
        /*0020*/ 	.byte	0x00, 0x00, 0x00, 0x00


//--------------------- .nv.info._Z6gpuAddPiS_S_i --------------------------
	.section	.nv.info._Z6gpuAddPiS_S_i,"",@"SHT_CUDA_INFO"
	.sectionflags	@""
	.align	4


	//----- nvinfo : EIATTR_CUDA_API_VERSION
	.align		4
        /*0000*/ 	.byte	0x04, 0x37
        /*0002*/ 	.short	(.L_9 - .L_8)
.L_8:
        /*0004*/ 	.word	0x00000082


	//----- nvinfo : EIATTR_KPARAM_INFO
	.align		4
.L_9:
        /*0008*/ 	.byte	0x04, 0x17
        /*000a*/ 	.short	(.L_11 - .L_10)
.L_10:
        /*000c*/ 	.word	0x00000000
        /*0010*/ 	.short	0x0003
        /*0012*/ 	.short	0x0018
        /*0014*/ 	.byte	0x00, 0xf0, 0x11, 0x00


	//----- nvinfo : EIATTR_KPARAM_INFO
	.align		4
.L_11:
        /*0018*/ 	.byte	0x04, 0x17
        /*001a*/ 	.short	(.L_13 - .L_12)
.L_12:
        /*001c*/ 	.word	0x00000000
        /*0020*/ 	.short	0x0002
        /*0022*/ 	.short	0x0010
        /*0024*/ 	.byte	0x00, 0xf5, 0x21, 0x00


	//----- nvinfo : EIATTR_KPARAM_INFO
	.align		4
.L_13:
        /*0028*/ 	.byte	0x04, 0x17
        /*002a*/ 	.short	(.L_15 - .L_14)
.L_14:
        /*002c*/ 	.word	0x00000000
        /*0030*/ 	.short	0x0001
        /*0032*/ 	.short	0x0008
        /*0034*/ 	.byte	0x00, 0xf5, 0x21, 0x00


	//----- nvinfo : EIATTR_KPARAM_INFO
	.align		4
.L_15:
        /*0038*/ 	.byte	0x04, 0x17
        /*003a*/ 	.short	(.L_17 - .L_16)
.L_16:
        /*003c*/ 	.word	0x00000000
        /*0040*/ 	.short	0x0000
        /*0042*/ 	.short	0x0000
        /*0044*/ 	.byte	0x00, 0xf5, 0x21, 0x00


	//----- nvinfo : EIATTR_SPARSE_MMA_MASK
	.align		4
.L_17:
        /*0048*/ 	.byte	0x03, 0x50
        /*004a*/ 	.short	0x0000


	//----- nvinfo : EIATTR_MAXREG_COUNT
	.align		4
        /*004c*/ 	.byte	0x03, 0x1b
        /*004e*/ 	.short	0x00ff


	//----- nvinfo : EIATTR_EXTERNS
	.align		4
        /*0050*/ 	.byte	0x04, 0x0f
        /*0052*/ 	.short	(.L_19 - .L_18)


	//   ....[0]....
	.align		4
.L_18:
        /*0054*/ 	.word	index@(vprintf)


	//----- nvinfo : EIATTR_MERCURY_ISA_VERSION
	.align		4
.L_19:
        /*0058*/ 	.byte	0x03, 0x5f
        /*005a*/ 	.short	0x0101


	//----- nvinfo : EIATTR_VRC_CTA_INIT_COUNT
	.align		4
        /*005c*/ 	.byte	0x02, 0x4a
	.zero		1
	.zero		1


	//----- nvinfo : EIATTR_SYSCALL_OFFSETS
	.align		4
        /*0060*/ 	.byte	0x04, 0x46
        /*0062*/ 	.short	(.L_21 - .L_20)


	//   ....[0]....
.L_20:
        /*0064*/ 	.word	0x00000110


	//   ....[1]....
        /*0068*/ 	.word	0x000003b0


	//----- nvinfo : EIATTR_EXIT_INSTR_OFFSETS
	.align		4
.L_21:
        /*006c*/ 	.byte	0x04, 0x1c
        /*006e*/ 	.short	(.L_23 - .L_22)


	//   ....[0]....
.L_22:
        /*0070*/ 	.word	0x00000170


	//   ....[1]....
        /*0074*/ 	.word	0x000003e0


	//----- nvinfo : EIATTR_CRS_STACK_SIZE
	.align		4
.L_23:
        /*0078*/ 	.byte	0x04, 0x1e
        /*007a*/ 	.short	(.L_25 - .L_24)
.L_24:
        /*007c*/ 	.word	0x00000000


	//----- nvinfo : EIATTR_CBANK_PARAM_SIZE
	.align		4
.L_25:
        /*0080*/ 	.byte	0x03, 0x19
        /*0082*/ 	.short	0x001c


	//----- nvinfo : EIATTR_PARAM_CBANK
	.align		4
        /*0084*/ 	.byte	0x04, 0x0a
        /*0086*/ 	.short	(.L_27 - .L_26)
	.align		4
.L_26:
        /*0088*/ 	.word	index@(.nv.constant0._Z6gpuAddPiS_S_i)
        /*008c*/ 	.short	0x0380
        /*008e*/ 	.short	0x001c


	//----- nvinfo : EIATTR_SW_WAR
	.align		4
.L_27:
        /*0090*/ 	.byte	0x04, 0x36
        /*0092*/ 	.short	(.L_29 - .L_28)
.L_28:
        /*0094*/ 	.word	0x00000008
.L_29:


//--------------------- .nv.callgraph             --------------------------
	.section	.nv.callgraph,"",@"SHT_CUDA_CALLGRAPH"
	.align	4
	.sectionentsize	8
	.align		4
        /*0000*/ 	.word	0x00000000
	.align		4
        /*0004*/ 	.word	0xffffffff
	.align		4
        /*0008*/ 	.word	index@(_Z6gpuAddPiS_S_i)
	.align		4
        /*000c*/ 	.word	index@(vprintf)
	.align		4
        /*0010*/ 	.word	0x00000000
	.align		4
        /*0014*/ 	.word	0xfffffffe
	.align		4
        /*0018*/ 	.word	0x00000000
	.align		4
        /*001c*/ 	.word	0xfffffffd
	.align		4
        /*0020*/ 	.word	0x00000000
	.align		4
        /*0024*/ 	.word	0xfffffffc


//--------------------- .nv.constant4             --------------------------
	.section	.nv.constant4,"a",@progbits
	.align	8
	.align		8
.nv.constant4:
        /*0000*/ 	.dword	vprintf
	.align		8
        /*0008*/ 	.dword	$str
	.align		8
        /*0010*/ 	.dword	$str$1


//--------------------- .text._Z6gpuAddPiS_S_i    --------------------------
	.section	.text._Z6gpuAddPiS_S_i,"ax",@progbits
	.align	128
        .global         _Z6gpuAddPiS_S_i
        .type           _Z6gpuAddPiS_S_i,@function
        .size           _Z6gpuAddPiS_S_i,(.L_x_4 - _Z6gpuAddPiS_S_i)
        .other          _Z6gpuAddPiS_S_i,@"STO_CUDA_ENTRY STV_DEFAULT"
_Z6gpuAddPiS_S_i:
.text._Z6gpuAddPiS_S_i:
[----:B------:R-:W0:Y:S01]  /*0000*/  LDC R1, c[0x0][0x37c] ;  /* 0x0000df00ff017b82 */ /* 0x000e220000000800 */
[----:B------:R-:W1:Y:S01]  /*0010*/  S2R R19, SR_TID.X ;  /* 0x0000000000137919 */ /* 0x000e620000002100 */
[----:B------:R-:W2:Y:S01]  /*0020*/  LDCU UR4, c[0x0][0x2f8] ;  /* 0x00005f00ff0477ac */ /* 0x000ea20008000800 */
[----:B0-----:R-:W-:Y:S01]  /*0030*/  VIADD R1, R1, 0xffffffe8 ;  /* 0xffffffe801017836 */ /* 0x001fe20000000000 */
[----:B------:R-:W-:Y:S01]  /*0040*/  MOV R0, 0x0 ;  /* 0x0000000000007802 */ /* 0x000fe20000000f00 */
[----:B------:R-:W0:Y:S03]  /*0050*/  LDCU UR5, c[0x0][0x2fc] ;  /* 0x00005f80ff0577ac */ /* 0x000e260008000800 */
[----:B------:R3:W4:Y:S01]  /*0060*/  LDC.64 R8, c[0x4][R0] ;  /* 0x0100000000087b82 */ /* 0x0007220000000a00 */
[----:B------:R-:W5:Y:S01]  /*0070*/  LDCU.64 UR6, c[0x4][0x8] ;  /* 0x01000100ff0677ac */ /* 0x000f620008000a00 */
[----:B------:R-:W1:Y:S01]  /*0080*/  LDCU UR36, c[0x0][0x398] ;  /* 0x00007300ff2477ac */ /* 0x000e620008000800 */
[----:B--2---:R-:W-:-:S05]  /*0090*/  IADD3 R2, P0, PT, R1, UR4, RZ ;  /* 0x0000000401027c10 */ /* 0x004fca000ff1e0ff */
[----:B0-----:R-:W-:Y:S02]  /*00a0*/  IMAD.X R22, RZ, RZ, UR5, P0 ;  /* 0x00000005ff167e24 */ /* 0x001fe400080e06ff */
[----:B------:R-:W-:Y:S02]  /*00b0*/  IMAD.MOV.U32 R6, RZ, RZ, R2 ;  /* 0x000000ffff067224 */ /* 0x000fe400078e0002 */
[----:B-----5:R-:W-:Y:S02]  /*00c0*/  IMAD.U32 R4, RZ, RZ, UR6 ;  /* 0x00000006ff047e24 */ /* 0x020fe4000f8e00ff */
[----:B------:R-:W-:Y:S01]  /*00d0*/  IMAD.U32 R5, RZ, RZ, UR7 ;  /* 0x00000007ff057e24 */ /* 0x000fe2000f8e00ff */
[----:B-1----:R3:W-:Y:S01]  /*00e0*/  STL [R1], R19 ;  /* 0x0000001301007387 */ /* 0x0027e20000100800 */
[----:B------:R-:W-:-:S07]  /*00f0*/  IMAD.MOV.U32 R7, RZ, RZ, R22 ;  /* 0x000000ffff077224 */ /* 0x000fce00078e0016 */
[----:B------:R-:W-:-:S07]  /*0100*/  LEPC R20, `(.L_x_0) ;  /* 0x000000001014794e */ /* 0x000fce0000000000 */
[----:B---34-:R-:W-:Y:S05]  /*0110*/  CALL.ABS.NOINC R8 ;  /* 0x0000000008007343 */ /* 0x018fea0003c00000 */
.L_x_0:
[----:B------:R-:W0:Y:S01]  /*0120*/  S2UR UR4, SR_CTAID.X ;  /* 0x00000000000479c3 */ /* 0x000e220000002500 */
[----:B------:R-:W1:Y:S07]  /*0130*/  LDCU UR5, c[0x0][0x398] ;  /* 0x00007300ff0577ac */ /* 0x000e6e0008000800 */
[----:B------:R-:W0:Y:S02]  /*0140*/  LDC R0, c[0x0][0x360] ;  /* 0x0000d800ff007b82 */ /* 0x000e240000000800 */
[----:B0-----:R-:W-:-:S05]  /*0150*/  IMAD R18, R0, UR4, R19 ;  /* 0x0000000400127c24 */ /* 0x001fca000f8e0213 */
[----:B-1----:R-:W-:-:S13]  /*0160*/  ISETP.GE.AND P0, PT, R18, UR5, PT ;  /* 0x0000000512007c0c */ /* 0x002fda000bf06270 */
[----:B------:R-:W-:Y:S05]  /*0170*/  @P0 EXIT ;  /* 0x000000000000094d */ /* 0x000fea0003800000 */
[----:B------:R-:W0:Y:S01]  /*0180*/  LDC.64 R16, c[0x0][0x358] ;  /* 0x0000d600ff107b82 */ /* 0x000e220000000a00 */
[----:B------:R-:W1:Y:S02]  /*0190*/  LDCU UR4, c[0x0][0x370] ;  /* 0x00006e00ff0477ac */ /* 0x000e640008000800 */
[----:B-1----:R-:W-:-:S07]  /*01a0*/  IMAD R23, R0, UR4, RZ ;  /* 0x0000000400177c24 */ /* 0x002fce000f8e02ff */
.L_x_2:
[----:B------:R-:W1:Y:S01]  /*01b0*/  LDC.64 R6, c[0x0][0x380] ;  /* 0x0000e000ff067b82 */ /* 0x000e620000000a00 */
[C---:B0-----:R-:W-:Y:S02]  /*01c0*/  R2UR UR4, R16.reuse ;  /* 0x00000000100472ca */ /* 0x041fe400000e0000 */
[C---:B------:R-:W-:Y:S02]  /*01d0*/  R2UR UR5, R17.reuse ;  /* 0x00000000110572ca */ /* 0x040fe400000e0000 */
[----:B------:R-:W-:Y:S02]  /*01e0*/  R2UR UR6, R16 ;  /* 0x00000000100672ca */ /* 0x000fe400000e0000 */
[----:B------:R-:W-:Y:S01]  /*01f0*/  R2UR UR7, R17 ;  /* 0x00000000110772ca */ /* 0x000fe200000e0000 */
[----:B------:R-:W0:Y:S08]  /*0200*/  LDC.64 R8, c[0x0][0x388] ;  /* 0x0000e200ff087b82 */ /* 0x000e300000000a00 */
[----:B------:R-:W2:Y:S01]  /*0210*/  LDC.64 R4, c[0x0][0x390] ;  /* 0x0000e400ff047b82 */ /* 0x000ea20000000a00 */
[----:B-1----:R-:W-:-:S05]  /*0220*/  IMAD.WIDE R6, R18, 0x4, R6 ;  /* 0x0000000412067825 */ /* 0x002fca00078e0206 */
[----:B------:R-:W3:Y:S01]  /*0230*/  LDG.E R0, desc[UR4][R6.64] ;  /* 0x0000000406007981 */ /* 0x000ee2000c1e1900 */
[----:B0-----:R-:W-:-:S05]  /*0240*/  IMAD.WIDE R8, R18, 0x4, R8 ;  /* 0x0000000412087825 */ /* 0x001fca00078e0208 */
[----:B------:R-:W3:Y:S01]  /*0250*/  LDG.E R3, desc[UR6][R8.64] ;  /* 0x0000000608037981 */ /* 0x000ee2000c1e1900 */
[----:B------:R-:W-:Y:S02]  /*0260*/  R2UR UR8, R16 ;  /* 0x00000000100872ca */ /* 0x000fe400000e0000 */
[----:B------:R-:W-:Y:S01]  /*0270*/  R2UR UR9, R17 ;  /* 0x00000000110972ca */ /* 0x000fe200000e0000 */
[----:B--2---:R-:W-:Y:S01]  /*0280*/  IMAD.WIDE R4, R18, 0x4, R4 ;  /* 0x0000000412047825 */ /* 0x004fe200078e0204 */
[----:B---3--:R-:W-:-:S05]  /*0290*/  IADD3 R0, PT, PT, R0, R3, RZ ;  /* 0x0000000300007210 */ /* 0x008fca0007ffe0ff */
[----:B------:R-:W-:Y:S01]  /*02a0*/  STG.E desc[UR4][R4.64], R0 ;  /* 0x0000000004007986 */ /* 0x000fe2000c101904 */
[----:B------:R-:W-:Y:S01]  /*02b0*/  MOV R3, 0x0 ;  /* 0x0000000000037802 */ /* 0x000fe20000000f00 */
[----:B------:R-:W0:Y:S02]  /*02c0*/  LDCU.64 UR4, c[0x4][0x10] ;  /* 0x01000200ff0477ac */ /* 0x000e240008000a00 */
[----:B------:R1:W2:Y:S04]  /*02d0*/  LDG.E R10, desc[UR6][R6.64] ;  /* 0x00000006060a7981 */ /* 0x0002a8000c1e1900 */
[----:B------:R-:W2:Y:S01]  /*02e0*/  LDG.E R11, desc[UR8][R8.64] ;  /* 0x00000008080b7981 */ /* 0x000ea2000c1e1900 */
[----:B------:R3:W4:Y:S03]  /*02f0*/  LDC.64 R12, c[0x4][R3] ;  /* 0x01000000030c7b82 */ /* 0x0007260000000a00 */
[----:B------:R-:W-:Y:S04]  /*0300*/  STL [R1+0x10], R0 ;  /* 0x0000100001007387 */ /* 0x000fe80000100800 */
[----:B------:R5:W-:Y:S01]  /*0310*/  STL.64 [R1], R18 ;  /* 0x0000001201007387 */ /* 0x000be20000100a00 */
[----:B-1----:R-:W-:Y:S01]  /*0320*/  MOV R6, R2 ;  /* 0x0000000200067202 */ /* 0x002fe20000000f00 */
[----:B------:R-:W-:-:S02]  /*0330*/  IMAD.MOV.U32 R7, RZ, RZ, R22 ;  /* 0x000000ffff077224 */ /* 0x000fc400078e0016 */
[----:B-----5:R-:W-:-:S05]  /*0340*/  IMAD.IADD R18, R23, 0x1, R18 ;  /* 0x0000000117127824 */ /* 0x020fca00078e0212 */
[----:B------:R-:W-:Y:S01]  /*0350*/  ISETP.GE.AND P0, PT, R18, UR36, PT ;  /* 0x0000002412007c0c */ /* 0x000fe2000bf06270 */
[----:B0-----:R-:W-:Y:S02]  /*0360*/  IMAD.U32 R4, RZ, RZ, UR4 ;  /* 0x00000004ff047e24 */ /* 0x001fe4000f8e00ff */
[----:B------:R-:W-:Y:S01]  /*0370*/  IMAD.U32 R5, RZ, RZ, UR5 ;  /* 0x00000005ff057e24 */ /* 0x000fe2000f8e00ff */
[----:B------:R-:W-:Y:S01]  /*0380*/  P2R R24, PR, RZ, 0x1 ;  /* 0x00000001ff187803 */ /* 0x000fe20000000000 */
[----:B--2-4-:R3:W-:Y:S08]  /*0390*/  STL.64 [R1+0x8], R10 ;  /* 0x0000080a01007387 */ /* 0x0147f00000100a00 */
[----:B------:R-:W-:-:S07]  /*03a0*/  LEPC R20, `(.L_x_1) ;  /* 0x000000001014794e */ /* 0x000fce0000000000 */
[----:B---3--:R-:W-:Y:S05]  /*03b0*/  CALL.ABS.NOINC R12 ;  /* 0x000000000c007343 */ /* 0x008fea0003c00000 */
.L_x_1:
[----:B------:R-:W-:-:S13]  /*03c0*/  ISETP.NE.AND P6, PT, R24, RZ, PT ;  /* 0x000000ff1800720c */ /* 0x000fda0003fc5270 */
[----:B------:R-:W-:Y:S05]  /*03d0*/  @!P6 BRA `(.L_x_2) ;  /* 0xfffffffc0074e947 */ /* 0x000fea000383ffff */
[----:B------:R-:W-:Y:S05]  /*03e0*/  EXIT ;  /* 0x000000000000794d */ /* 0x000fea0003800000 */
.L_x_3:
[----:B------:R-:W-:-:S00]  /*03f0*/  BRA `(.L_x_3) ;  /* 0xfffffffc00fc7947 */ /* 0x000fc0000383ffff */
[----:B------:R-:W-:-:S00]  /*0400*/  NOP ;  /* 0x0000000000007918 */ /* 0x000fc00000000000 */
[----:B------:R-:W-:-:S00]  /*0410*/  NOP ;  /* 0x0000000000007918 */ /* 0x000fc00000000000 */
[----:B------:R-:W-:-:S00]  /*0420*/  NOP ;  /* 0x0000000000007918 */ /* 0x000fc00000000000 */
[----:B------:R-:W-:-:S00]  /*0430*/  NOP ;  /* 0x0000000000007918 */ /* 0x000fc00000000000 */
[----:B------:R-:W-:-:S00]  /*0440*/  NOP ;  /* 0x0000000000007918 */ /* 0x000fc00000000000 */
[----:B------:R-:W-:-:S00]  /*0450*/  NOP ;  /* 0x0000000000007918 */ /* 0x000fc00000000000 */
[----:B------:R-:W-:-:S00]  /*0460*/  NOP ;  /* 0x0000000000007918 */ /* 0x000fc00000000000 */
[----:B------:R-:W-:-:S00]  /*0470*/  NOP ;  /* 0x0000000000007918 */ /* 0x000fc00000000000 */
.L_x_4:


//--------------------- .nv.global.init           --------------------------
	.section	.nv.global.init,"aw",@progbits
.nv.global.init:
	.type		$str,@object
	.size		$str,($str$1 - $str)
$str:
        /*0000*/ 	.byte	0x25, 0x64, 0x20, 0x2d, 0x2d, 0x20, 0x00
	.type		$str$1,@object
	.size		$str$1,(.L_1 - $str$1)
$str$1:
        /*0007*/ 	.byte	0x23, 0x5b, 0x25, 0x64, 0x2c, 0x25, 0x64, 0x5d, 0x20, 0x25, 0x64, 0x20, 0x2b, 0x20, 0x25, 0x64
        /*0017*/ 	.byte	0x20, 0x3d, 0x20, 0x25, 0x64, 0x0a, 0x00
.L_1:


//--------------------- .nv.shared.reserved.0     --------------------------
	.section	.nv.shared.reserved.0,"aw",@nobits
	.weak		__nv_reservedSMEM_offset_0_alias
	.size		__nv_reservedSMEM_offset_0_alias, 0, 64
	.other		__nv_reservedSMEM_offset_0_alias,@"STO_CUDA_RESERVED_SHARED STV_DEFAULT"
__nv_reservedSMEM_offset_0_alias:
	.zero		0
	.zero		64


//--------------------- .nv.constant0._Z6gpuAddPiS_S_i --------------------------
	.section	.nv.constant0._Z6gpuAddPiS_S_i,"a",@progbits
	.sectionflags	@""
	.align	4
.nv.constant0._Z6gpuAddPiS_S_i:
	.zero		924


//--------------------- SYMBOLS --------------------------

	.type		.nv.reservedSmem.offset0,@object
	.size		.nv.reservedSmem.offset0,0x4
	.type		vprintf,@function
